//
// Generated by NVIDIA NVVM Compiler
//
// Compiler Build ID: CL-36424714
// Cuda compilation tools, release 13.0, V13.0.88
// Based on NVVM 20.0.0
//

.version 9.0
.target sm_100
.address_size 64

	// .globl	_ZN4QUIC10k_abs_diffEPfS0_S0_jj

.visible .entry _ZN4QUIC10k_abs_diffEPfS0_S0_jj(
	.param .u64 .ptr .align 1 _ZN4QUIC10k_abs_diffEPfS0_S0_jj_param_0,
	.param .u64 .ptr .align 1 _ZN4QUIC10k_abs_diffEPfS0_S0_jj_param_1,
	.param .u64 .ptr .align 1 _ZN4QUIC10k_abs_diffEPfS0_S0_jj_param_2,
	.param .u32 _ZN4QUIC10k_abs_diffEPfS0_S0_jj_param_3,
	.param .u32 _ZN4QUIC10k_abs_diffEPfS0_S0_jj_param_4
)
{
	.reg .pred 	%p<2>;
	.reg .b32 	%r<11>;
	.reg .b32 	%f<5>;
	.reg .b64 	%rd<11>;

	ld.param.u64 	%rd1, [_ZN4QUIC10k_abs_diffEPfS0_S0_jj_param_0];
	ld.param.u64 	%rd2, [_ZN4QUIC10k_abs_diffEPfS0_S0_jj_param_1];
	ld.param.u64 	%rd3, [_ZN4QUIC10k_abs_diffEPfS0_S0_jj_param_2];
	ld.param.u32 	%r2, [_ZN4QUIC10k_abs_diffEPfS0_S0_jj_param_3];
	ld.param.u32 	%r3, [_ZN4QUIC10k_abs_diffEPfS0_S0_jj_param_4];
	mov.u32 	%r4, %ctaid.y;
	mov.u32 	%r5, %nctaid.x;
	mov.u32 	%r6, %ctaid.x;
	mad.lo.s32 	%r7, %r4, %r5, %r6;
	mov.u32 	%r8, %ntid.x;
	mov.u32 	%r9, %tid.x;
	mad.lo.s32 	%r10, %r7, %r8, %r9;
	add.s32 	%r1, %r10, %r3;
	setp.ge.u32 	%p1, %r1, %r2;
	@%p1 bra 	$L__BB0_2;
	cvta.to.global.u64 	%rd4, %rd2;
	cvta.to.global.u64 	%rd5, %rd3;
	cvta.to.global.u64 	%rd6, %rd1;
	mul.wide.s32 	%rd7, %r1, 4;
	add.s64 	%rd8, %rd4, %rd7;
	ld.global.f32 	%f1, [%rd8];
	add.s64 	%rd9, %rd5, %rd7;
	ld.global.f32 	%f2, [%rd9];
	sub.f32 	%f3, %f1, %f2;
	abs.f32 	%f4, %f3;
	add.s64 	%rd10, %rd6, %rd7;
	st.global.f32 	[%rd10], %f4;
$L__BB0_2:
	ret;

}


// ===== COMPILED SASS (sm_100) =====

	.target	sm_100

	.elftype	@"ET_EXEC"


//--------------------- .note.nv.tkinfo           --------------------------
	.section	.note.nv.tkinfo,"",@"SHT_NOTE"
	.sectionflags	@"SHF_NOTE_NV_TKINFO"
	.tkinfo
        /*0018*/ 	.word	0x00000002
        /*0030*/ 	.string	""
        /*0030*/ 	.string	"ptxas"
        /*0030*/ 	.string	"Cuda compilation tools, release 13.0, V13.0.88"
        /*0030*/ 	.string	"Build cuda_13.0.r13.0/compiler.36424714_0"
        /*0030*/ 	.string	"-arch sm_100 -m 64 "



//--------------------- .note.nv.cuinfo           --------------------------
	.section	.note.nv.cuinfo,"",@"SHT_NOTE"
	.sectionflags	@"SHF_NOTE_NV_CUINFO"
        /*0018*/ 	.short	0x0002
        /*001a*/ 	.short	0x0064
        /*001c*/ 	.short	0x0082
	.zero		2


//--------------------- .nv.info                  --------------------------
	.section	.nv.info,"",@"SHT_CUDA_INFO"
	.align	4


	//----- nvinfo : EIATTR_REGCOUNT
	.align		4
        /*0000*/ 	.byte	0x04, 0x2f
        /*0002*/ 	.short	(.L_1 - .L_0)
	.align		4
.L_0:
        /*0004*/ 	.word	index@(_ZN4QUIC10k_abs_diffEPfS0_S0_jj)
        /*0008*/ 	.word	0x0000000c


	//----- nvinfo : EIATTR_FRAME_SIZE
	.align		4
.L_1:
        /*000c*/ 	.byte	0x04, 0x11
        /*000e*/ 	.short	(.L_3 - .L_2)
	.align		4
.L_2:
        /*0010*/ 	.word	index@(_ZN4QUIC10k_abs_diffEPfS0_S0_jj)
        /*0014*/ 	.word	0x00000000


	//----- nvinfo : EIATTR_MIN_STACK_SIZE
	.align		4
.L_3:
        /*0018*/ 	.byte	0x04, 0x12
        /*001a*/ 	.short	(.L_5 - .L_4)
	.align		4
.L_4:
        /*001c*/ 	.word	index@(_ZN4QUIC10k_abs_diffEPfS0_S0_jj)
        /*0020*/ 	.word	0x00000000
.L_5:


//--------------------- .nv.compat                --------------------------
	.section	.nv.compat,"",@"SHT_CUDA_COMPAT_INFO"
	.align	4
        /*0000*/ 	.byte	0x02, 0x09, 0x00, 0x00, 0x02, 0x02, 0x01, 0x00, 0x02, 0x05, 0x05, 0x00, 0x03, 0x07, 0x01, 0x01
        /*0010*/ 	.byte	0x02, 0x03, 0x00, 0x00, 0x02, 0x06, 0x01, 0x00, 0x04, 0x0b, 0x08, 0x00, 0x09, 0x00, 0x00, 0x00
        /*0020*/ 	.byte	0x00, 0x00, 0x00, 0x00


//--------------------- .nv.info._ZN4QUIC10k_abs_diffEPfS0_S0_jj --------------------------
	.section	.nv.info._ZN4QUIC10k_abs_diffEPfS0_S0_jj,"",@"SHT_CUDA_INFO"
	.sectionflags	@""
	.align	4


	//----- nvinfo : EIATTR_CUDA_API_VERSION
	.align		4
        /*0000*/ 	.byte	0x04, 0x37
        /*0002*/ 	.short	(.L_7 - .L_6)
.L_6:
        /*0004*/ 	.word	0x00000082


	//----- nvinfo : EIATTR_KPARAM_INFO
	.align		4
.L_7:
        /*0008*/ 	.byte	0x04, 0x17
        /*000a*/ 	.short	(.L_9 - .L_8)
.L_8:
        /*000c*/ 	.word	0x00000000
        /*0010*/ 	.short	0x0004
        /*0012*/ 	.short	0x001c
        /*0014*/ 	.byte	0x00, 0xf0, 0x11, 0x00


	//----- nvinfo : EIATTR_KPARAM_INFO
	.align		4
.L_9:
        /*0018*/ 	.byte	0x04, 0x17
        /*001a*/ 	.short	(.L_11 - .L_10)
.L_10:
        /*001c*/ 	.word	0x00000000
        /*0020*/ 	.short	0x0003
        /*0022*/ 	.short	0x0018
        /*0024*/ 	.byte	0x00, 0xf0, 0x11, 0x00


	//----- nvinfo : EIATTR_KPARAM_INFO
	.align		4
.L_11:
        /*0028*/ 	.byte	0x04, 0x17
        /*002a*/ 	.short	(.L_13 - .L_12)
.L_12:
        /*002c*/ 	.word	0x00000000
        /*0030*/ 	.short	0x0002
        /*0032*/ 	.short	0x0010
        /*0034*/ 	.byte	0x00, 0xf5, 0x21, 0x00


	//----- nvinfo : EIATTR_KPARAM_INFO
	.align		4
.L_13:
        /*0038*/ 	.byte	0x04, 0x17
        /*003a*/ 	.short	(.L_15 - .L_14)
.L_14:
        /*003c*/ 	.word	0x00000000
        /*0040*/ 	.short	0x0001
        /*0042*/ 	.short	0x0008
        /*0044*/ 	.byte	0x00, 0xf5, 0x21, 0x00


	//----- nvinfo : EIATTR_KPARAM_INFO
	.align		4
.L_15:
        /*0048*/ 	.byte	0x04, 0x17
        /*004a*/ 	.short	(.L_17 - .L_16)
.L_16:
        /*004c*/ 	.word	0x00000000
        /*0050*/ 	.short	0x0000
        /*0052*/ 	.short	0x0000
        /*0054*/ 	.byte	0x00, 0xf5, 0x21, 0x00


	//----- nvinfo : EIATTR_SPARSE_MMA_MASK
	.align		4
.L_17:
        /*0058*/ 	.byte	0x03, 0x50
        /*005a*/ 	.short	0x0000


	//----- nvinfo : EIATTR_MAXREG_COUNT
	.align		4
        /*005c*/ 	.byte	0x03, 0x1b
        /*005e*/ 	.short	0x00ff


	//----- nvinfo : EIATTR_MERCURY_ISA_VERSION
	.align		4
        /*0060*/ 	.byte	0x03, 0x5f
        /*0062*/ 	.short	0x0101


	//----- nvinfo : EIATTR_VRC_CTA_INIT_COUNT
	.align		4
        /*0064*/ 	.byte	0x02, 0x4a
	.zero		1
	.zero		1


	//----- nvinfo : EIATTR_EXIT_INSTR_OFFSETS
	.align		4
        /*0068*/ 	.byte	0x04, 0x1c
        /*006a*/ 	.short	(.L_19 - .L_18)


	//   ....[0]....
.L_18:
        /*006c*/ 	.word	0x000000b0


	//   ....[1]....
        /*0070*/ 	.word	0x00000180


	//----- nvinfo : EIATTR_CBANK_PARAM_SIZE
	.align		4
.L_19:
        /*0074*/ 	.byte	0x03, 0x19
        /*0076*/ 	.short	0x0020


	//----- nvinfo : EIATTR_PARAM_CBANK
	.align		4
        /*0078*/ 	.byte	0x04, 0x0a
        /*007a*/ 	.short	(.L_21 - .L_20)
	.align		4
.L_20:
        /*007c*/ 	.word	index@(.nv.constant0._ZN4QUIC10k_abs_diffEPfS0_S0_jj)
        /*0080*/ 	.short	0x0380
        /*0082*/ 	.short	0x0020


	//----- nvinfo : EIATTR_SW_WAR
	.align		4
.L_21:
        /*0084*/ 	.byte	0x04, 0x36
        /*0086*/ 	.short	(.L_23 - .L_22)
.L_22:
        /*0088*/ 	.word	0x00000008
.L_23:


//--------------------- .nv.callgraph             --------------------------
	.section	.nv.callgraph,"",@"SHT_CUDA_CALLGRAPH"
	.align	4
	.sectionentsize	8
	.align		4
        /*0000*/ 	.word	0x00000000
	.align		4
        /*0004*/ 	.word	0xffffffff
	.align		4
        /*0008*/ 	.word	0x00000000
	.align		4
        /*000c*/ 	.word	0xfffffffe
	.align		4
        /*0010*/ 	.word	0x00000000
	.align		4
        /*0014*/ 	.word	0xfffffffd
	.align		4
        /*0018*/ 	.word	0x00000000
	.align		4
        /*001c*/ 	.word	0xfffffffc


//--------------------- .text._ZN4QUIC10k_abs_diffEPfS0_S0_jj --------------------------
	.section	.text._ZN4QUIC10k_abs_diffEPfS0_S0_jj,"ax",@progbits
	.align	128
        .global         _ZN4QUIC10k_abs_diffEPfS0_S0_jj
        .type           _ZN4QUIC10k_abs_diffEPfS0_S0_jj,@function
        .size           _ZN4QUIC10k_abs_diffEPfS0_S0_jj,(.L_x_1 - _ZN4QUIC10k_abs_diffEPfS0_S0_jj)
        .other          _ZN4QUIC10k_abs_diffEPfS0_S0_jj,@"STO_CUDA_ENTRY STV_DEFAULT"
_ZN4QUIC10k_abs_diffEPfS0_S0_jj:
.text._ZN4QUIC10k_abs_diffEPfS0_S0_jj:
[----:B------:R-:W-:Y:S01]  /*0000*/  LDC R1, c[0x0][0x37c] ;  /* 0x0000df00ff017b82 */ /* 0x000fe20000000800 */
[----:B------:R-:W0:Y:S07]  /*0010*/  S2R R3, SR_TID.X ;  /* 0x0000000000037919 */ /* 0x000e2e0000002100 */
[----:B------:R-:W-:Y:S01]  /*0020*/  S2UR UR4, SR_CTAID.Y ;  /* 0x00000000000479c3 */ /* 0x000fe20000002600 */
[----:B------:R-:W1:Y:S01]  /*0030*/  LDCU UR5, c[0x0][0x370] ;  /* 0x00006e00ff0577ac */ /* 0x000e620008000800 */
[----:B------:R-:W2:Y:S06]  /*0040*/  LDCU.64 UR8, c[0x0][0x398] ;  /* 0x00007300ff0877ac */ /* 0x000eac0008000a00 */
[----:B------:R-:W1:Y:S08]  /*0050*/  S2UR UR6, SR_CTAID.X ;  /* 0x00000000000679c3 */ /* 0x000e700000002500 */
[----:B------:R-:W0:Y:S01]  /*0060*/  LDC R0, c[0x0][0x360] ;  /* 0x0000d800ff007b82 */ /* 0x000e220000000800 */
[----:B-1----:R-:W-:-:S06]  /*0070*/  UIMAD UR4, UR4, UR5, UR6 ;  /* 0x00000005040472a4 */ /* 0x002fcc000f8e0206 */
[----:B0-----:R-:W-:-:S05]  /*0080*/  IMAD R0, R0, UR4, R3 ;  /* 0x0000000400007c24 */ /* 0x001fca000f8e0203 */
[----:B--2---:R-:W-:-:S04]  /*0090*/  IADD3 R9, PT, PT, R0, UR9, RZ ;  /* 0x0000000900097c10 */ /* 0x004fc8000fffe0ff */
[----:B------:R-:W-:-:S13]  /*00a0*/  ISETP.GE.U32.AND P0, PT, R9, UR8, PT ;  /* 0x0000000809007c0c */ /* 0x000fda000bf06070 */
[----:B------:R-:W-:Y:S05]  /*00b0*/  @P0 EXIT ;  /* 0x000000000000094d */ /* 0x000fea0003800000 */
[----:B------:R-:W0:Y:S01]  /*00c0*/  LDC.64 R2, c[0x0][0x388] ;  /* 0x0000e200ff027b82 */ /* 0x000e220000000a00 */
[----:B------:R-:W1:Y:S07]  /*00d0*/  LDCU.64 UR4, c[0x0][0x358] ;  /* 0x00006b00ff0477ac */ /* 0x000e6e0008000a00 */
[----:B------:R-:W2:Y:S08]  /*00e0*/  LDC.64 R4, c[0x0][0x390] ;  /* 0x0000e400ff047b82 */ /* 0x000eb00000000a00 */
[----:B------:R-:W3:Y:S01]  /*00f0*/  LDC.64 R6, c[0x0][0x380] ;  /* 0x0000e000ff067b82 */ /* 0x000ee20000000a00 */
[----:B0-----:R-:W-:-:S06]  /*0100*/  IMAD.WIDE R2, R9, 0x4, R2 ;  /* 0x0000000409027825 */ /* 0x001fcc00078e0202 */
[----:B-1----:R-:W4:Y:S01]  /*0110*/  LDG.E R2, desc[UR4][R2.64] ;  /* 0x0000000402027981 */ /* 0x002f22000c1e1900 */
[----:B--2---:R-:W-:-:S06]  /*0120*/  IMAD.WIDE R4, R9, 0x4, R4 ;  /* 0x0000000409047825 */ /* 0x004fcc00078e0204 */
[----:B------:R-:W4:Y:S01]  /*0130*/  LDG.E R5, desc[UR4][R4.64] ;  /* 0x0000000404057981 */ /* 0x000f22000c1e1900 */
[----:B---3--:R-:W-:-:S04]  /*0140*/  IMAD.WIDE R6, R9, 0x4, R6 ;  /* 0x0000000409067825 */ /* 0x008fc800078e0206 */
[----:B----4-:R-:W-:-:S04]  /*0150*/  FADD R0, R2, -R5 ;  /* 0x8000000502007221 */ /* 0x010fc80000000000 */
[----:B------:R-:W-:-:S05]  /*0160*/  FADD R9, |R0|, -RZ ;  /* 0x800000ff00097221 */ /* 0x000fca0000000200 */
[----:B------:R-:W-:Y:S01]  /*0170*/  STG.E desc[UR4][R6.64], R9 ;  /* 0x0000000906007986 */ /* 0x000fe2000c101904 */
[----:B------:R-:W-:Y:S05]  /*0180*/  EXIT ;  /* 0x000000000000794d */ /* 0x000fea0003800000 */
.L_x_0:
[----:B------:R-:W-:-:S00]  /*0190*/  BRA `(.L_x_0) ;  /* 0xfffffffc00fc7947 */ /* 0x000fc0000383ffff */
[----:B------:R-:W-:-:S00]  /*01a0*/  NOP ;  /* 0x0000000000007918 */ /* 0x000fc00000000000 */
        /* <DEDUP_REMOVED lines=13> */
.L_x_1:


//--------------------- .nv.shared.reserved.0     --------------------------
	.section	.nv.shared.reserved.0,"aw",@nobits
	.weak		__nv_reservedSMEM_offset_0_alias
	.size		__nv_reservedSMEM_offset_0_alias, 0, 64
	.other		__nv_reservedSMEM_offset_0_alias,@"STO_CUDA_RESERVED_SHARED STV_DEFAULT"
__nv_reservedSMEM_offset_0_alias:
	.zero		0
	.zero		64


//--------------------- .nv.constant0._ZN4QUIC10k_abs_diffEPfS0_S0_jj --------------------------
	.section	.nv.constant0._ZN4QUIC10k_abs_diffEPfS0_S0_jj,"a",@progbits
	.sectionflags	@""
	.align	4
.nv.constant0._ZN4QUIC10k_abs_diffEPfS0_S0_jj:
	.zero		928


//--------------------- SYMBOLS --------------------------

	.type		.nv.reservedSmem.offset0,@object
	.size		.nv.reservedSmem.offset0,0x4
